	.headerflags	@"EF_CUDA_TEXMODE_UNIFIED EF_CUDA_64BIT_ADDRESS EF_CUDA_ACCELERATORS EF_CUDA_SM90 EF_CUDA_VIRTUAL_SM(EF_CUDA_SM90)"
	.elftype	@"ET_EXEC"


//--------------------- .nv.info                  --------------------------
	.section	.nv.info,"",@"SHT_CUDA_INFO"
	.align	4


	//----- nvinfo : EIATTR_REGCOUNT
	.align		4
        /*0000*/ 	.byte	0x04, 0x2f
        /*0002*/ 	.short	(.L_3 - .L_2)
	.align		4
.L_2:
        /*0004*/ 	.word	index@(triton_poi_fused__native_batch_norm_legit_no_training_33)
        /*0008*/ 	.word	0x00000016


	//----- nvinfo : EIATTR_MIN_STACK_SIZE
	.align		4
.L_3:
        /*000c*/ 	.byte	0x04, 0x12
        /*000e*/ 	.short	(.L_5 - .L_4)
	.align		4
.L_4:
        /*0010*/ 	.word	index@(triton_poi_fused__native_batch_norm_legit_no_training_33)
        /*0014*/ 	.word	0x00000000


	//----- nvinfo : EIATTR_FRAME_SIZE
	.align		4
.L_5:
        /*0018*/ 	.byte	0x04, 0x11
        /*001a*/ 	.short	(.L_7 - .L_6)
	.align		4
.L_6:
        /*001c*/ 	.word	index@(triton_poi_fused__native_batch_norm_legit_no_training_33)
        /*0020*/ 	.word	0x00000000


	//----- nvinfo : EIATTR_MIN_STACK_SIZE
	.align		4
.L_7:
        /*0024*/ 	.byte	0x04, 0x12
        /*0026*/ 	.short	(.L_9 - .L_8)
	.align		4
.L_8:
        /*0028*/ 	.word	index@(triton_poi_fused__native_batch_norm_legit_no_training_33)
        /*002c*/ 	.word	0x00000000
.L_9:


//--------------------- .nv.info.triton_poi_fused__native_batch_norm_legit_no_training_33 --------------------------
	.section	.nv.info.triton_poi_fused__native_batch_norm_legit_no_training_33,"",@"SHT_CUDA_INFO"
	.sectionflags	@""
	.align	4


	//----- nvinfo : EIATTR_CUDA_API_VERSION
	.align		4
        /*0000*/ 	.byte	0x04, 0x37
        /*0002*/ 	.short	(.L_11 - .L_10)
.L_10:
        /*0004*/ 	.word	0x0000007c


	//----- nvinfo : EIATTR_KPARAM_INFO
	.align		4
.L_11:
        /*0008*/ 	.byte	0x04, 0x17
        /*000a*/ 	.short	(.L_13 - .L_12)
.L_12:
        /*000c*/ 	.word	0x00000000
        /*0010*/ 	.short	0x0006
        /*0012*/ 	.short	0x0030
        /*0014*/ 	.byte	0x00, 0xf0, 0x11, 0x00


	//----- nvinfo : EIATTR_KPARAM_INFO
	.align		4
.L_13:
        /*0018*/ 	.byte	0x04, 0x17
        /*001a*/ 	.short	(.L_15 - .L_14)
.L_14:
        /*001c*/ 	.word	0x00000000
        /*0020*/ 	.short	0x0005
        /*0022*/ 	.short	0x0028
        /*0024*/ 	.byte	0x00, 0xf4, 0x21, 0x00


	//----- nvinfo : EIATTR_KPARAM_INFO
	.align		4
.L_15:
        /*0028*/ 	.byte	0x04, 0x17
        /*002a*/ 	.short	(.L_17 - .L_16)
.L_16:
        /*002c*/ 	.word	0x00000000
        /*0030*/ 	.short	0x0004
        /*0032*/ 	.short	0x0020
        /*0034*/ 	.byte	0x00, 0xf4, 0x21, 0x00


	//----- nvinfo : EIATTR_KPARAM_INFO
	.align		4
.L_17:
        /*0038*/ 	.byte	0x04, 0x17
        /*003a*/ 	.short	(.L_19 - .L_18)
.L_18:
        /*003c*/ 	.word	0x00000000
        /*0040*/ 	.short	0x0003
        /*0042*/ 	.short	0x0018
        /*0044*/ 	.byte	0x00, 0xf4, 0x21, 0x00


	//----- nvinfo : EIATTR_KPARAM_INFO
	.align		4
.L_19:
        /*0048*/ 	.byte	0x04, 0x17
        /*004a*/ 	.short	(.L_21 - .L_20)
.L_20:
        /*004c*/ 	.word	0x00000000
        /*0050*/ 	.short	0x0002
        /*0052*/ 	.short	0x0010
        /*0054*/ 	.byte	0x00, 0xf4, 0x21, 0x00


	//----- nvinfo : EIATTR_KPARAM_INFO
	.align		4
.L_21:
        /*0058*/ 	.byte	0x04, 0x17
        /*005a*/ 	.short	(.L_23 - .L_22)
.L_22:
        /*005c*/ 	.word	0x00000000
        /*0060*/ 	.short	0x0001
        /*0062*/ 	.short	0x0008
        /*0064*/ 	.byte	0x00, 0xf4, 0x21, 0x00


	//----- nvinfo : EIATTR_KPARAM_INFO
	.align		4
.L_23:
        /*0068*/ 	.byte	0x04, 0x17
        /*006a*/ 	.short	(.L_25 - .L_24)
.L_24:
        /*006c*/ 	.word	0x00000000
        /*0070*/ 	.short	0x0000
        /*0072*/ 	.short	0x0000
        /*0074*/ 	.byte	0x00, 0xf4, 0x21, 0x00


	//----- nvinfo : EIATTR_SPARSE_MMA_MASK
	.align		4
.L_25:
        /*0078*/ 	.byte	0x03, 0x50
        /*007a*/ 	.short	0x0000


	//----- nvinfo : EIATTR_MAXREG_COUNT
	.align		4
        /*007c*/ 	.byte	0x03, 0x1b
        /*007e*/ 	.short	0x00ff


	//----- nvinfo : EIATTR_EXIT_INSTR_OFFSETS
	.align		4
        /*0080*/ 	.byte	0x04, 0x1c
        /*0082*/ 	.short	(.L_27 - .L_26)


	//   ....[0]....
.L_26:
        /*0084*/ 	.word	0x000003d0


	//   ....[1]....
        /*0088*/ 	.word	0x000003f0


	//----- nvinfo : EIATTR_REQNTID
	.align		4
.L_27:
        /*008c*/ 	.byte	0x04, 0x10
        /*008e*/ 	.short	(.L_29 - .L_28)
.L_28:
        /*0090*/ 	.word	0x00000100
        /*0094*/ 	.word	0x00000001
        /*0098*/ 	.word	0x00000001


	//----- nvinfo : EIATTR_CBANK_PARAM_SIZE
	.align		4
.L_29:
        /*009c*/ 	.byte	0x03, 0x19
        /*009e*/ 	.short	0x0034


	//----- nvinfo : EIATTR_PARAM_CBANK
	.align		4
        /*00a0*/ 	.byte	0x04, 0x0a
        /*00a2*/ 	.short	(.L_31 - .L_30)
	.align		4
.L_30:
        /*00a4*/ 	.word	index@(.nv.constant0.triton_poi_fused__native_batch_norm_legit_no_training_33)
        /*00a8*/ 	.short	0x0210
        /*00aa*/ 	.short	0x0034


	//----- nvinfo : EIATTR_SW_WAR
	.align		4
.L_31:
        /*00ac*/ 	.byte	0x04, 0x36
        /*00ae*/ 	.short	(.L_33 - .L_32)
.L_32:
        /*00b0*/ 	.word	0x00000008
.L_33:


//--------------------- .nv.callgraph             --------------------------
	.section	.nv.callgraph,"",@"SHT_CUDA_CALLGRAPH"
	.align	4
	.sectionentsize	8
	.align		4
        /*0000*/ 	.word	0x00000000
	.align		4
        /*0004*/ 	.word	0xffffffff
	.align		4
        /*0008*/ 	.word	0x00000000
	.align		4
        /*000c*/ 	.word	0xfffffffe
	.align		4
        /*0010*/ 	.word	0x00000000
	.align		4
        /*0014*/ 	.word	0xfffffffd
	.align		4
        /*0018*/ 	.word	0x00000000
	.align		4
        /*001c*/ 	.word	0xfffffffc


//--------------------- .nv.constant4             --------------------------
	.section	.nv.constant4,"a",@progbits
	.align	8
	.align		8
.nv.constant4:
        /*0000*/ 	.dword	_$_str
	.align		8
        /*0008*/ 	.dword	_$_str_$_2


//--------------------- .text.triton_poi_fused__native_batch_norm_legit_no_training_33 --------------------------
	.section	.text.triton_poi_fused__native_batch_norm_legit_no_training_33,"ax",@progbits
	.align	128
        .global         triton_poi_fused__native_batch_norm_legit_no_training_33
        .type           triton_poi_fused__native_batch_norm_legit_no_training_33,@function
        .size           triton_poi_fused__native_batch_norm_legit_no_training_33,(.L_x_1 - triton_poi_fused__native_batch_norm_legit_no_training_33)
        .other          triton_poi_fused__native_batch_norm_legit_no_training_33,@"STO_CUDA_ENTRY STV_DEFAULT"
triton_poi_fused__native_batch_norm_legit_no_training_33:
.text.triton_poi_fused__native_batch_norm_legit_no_training_33:
[----:B------:R-:W0:Y:S01]  /*0000*/  LDC R1, c[0x0][0x28] ;  /* 0x00000a00ff017b82 */ /* 0x000e220000000800 */
[----:B------:R-:W1:Y:S07]  /*0010*/  S2R R0, SR_TID.X ;  /* 0x0000000000007919 */ /* 0x000e6e0000002100 */
[----:B------:R-:W2:Y:S01]  /*0020*/  LDC.64 R8, c[0x0][0x220] ;  /* 0x00008800ff087b82 */ /* 0x000ea20000000a00 */
[----:B------:R-:W-:Y:S01]  /*0030*/  ULDC.64 UR4, c[0x0][0x208] ;  /* 0x0000820000047ab9 */ /* 0x000fe20000000a00 */
[----:B------:R-:W3:Y:S06]  /*0040*/  S2R R3, SR_CTAID.X ;  /* 0x0000000000037919 */ /* 0x000eec0000002500 */
[----:B------:R-:W4:Y:S08]  /*0050*/  LDC.64 R12, c[0x0][0x210] ;  /* 0x00008400ff0c7b82 */ /* 0x000f300000000a00 */
[----:B------:R-:W5:Y:S08]  /*0060*/  LDC.64 R14, c[0x0][0x218] ;  /* 0x00008600ff0e7b82 */ /* 0x000f700000000a00 */
[----:B------:R-:W5:Y:S01]  /*0070*/  LDC.64 R16, c[0x0][0x228] ;  /* 0x00008a00ff107b82 */ /* 0x000f620000000a00 */
[----:B-1----:R-:W-:-:S07]  /*0080*/  SHF.L.U32 R0, R0, 0x1, RZ ;  /* 0x0000000100007819 */ /* 0x002fce00000006ff */
[----:B------:R-:W1:Y:S01]  /*0090*/  LDC.64 R18, c[0x0][0x230] ;  /* 0x00008c00ff127b82 */ /* 0x000e620000000a00 */
[----:B------:R-:W-:-:S04]  /*00a0*/  LOP3.LUT R0, R0, 0x1fe, RZ, 0xc0, !PT ;  /* 0x000001fe00007812 */ /* 0x000fc800078ec0ff */
[----:B---3--:R-:W-:-:S04]  /*00b0*/  LEA R0, R3, R0, 0x9 ;  /* 0x0000000003007211 */ /* 0x008fc800078e48ff */
[C---:B------:R-:W-:Y:S01]  /*00c0*/  ISETP.GE.AND P4, PT, R0.reuse, 0x10800, PT ;  /* 0x000108000000780c */ /* 0x040fe20003f86270 */
[----:B------:R-:W-:-:S05]  /*00d0*/  IMAD.HI R2, R0, 0x3e0f83e1, RZ ;  /* 0x3e0f83e100027827 */ /* 0x000fca00078e02ff */
[----:B------:R-:W-:-:S04]  /*00e0*/  SHF.R.U32.HI R3, RZ, 0x1f, R2 ;  /* 0x0000001fff037819 */ /* 0x000fc80000011602 */
[----:B------:R-:W-:-:S05]  /*00f0*/  LEA.HI.SX32 R3, R2, R3, 0x18 ;  /* 0x0000000302037211 */ /* 0x000fca00078fc2ff */
[----:B------:R-:W-:Y:S01]  /*0100*/  IMAD R11, R3, -0x420, R0 ;  /* 0xfffffbe0030b7824 */ /* 0x000fe200078e0200 */
[----:B------:R-:W-:-:S03]  /*0110*/  CS2R R2, SRZ ;  /* 0x0000000000027805 */ /* 0x000fc6000001ff00 */
[----:B--2---:R-:W-:-:S05]  /*0120*/  IMAD.WIDE R8, R11, 0x4, R8 ;  /* 0x000000040b087825 */ /* 0x004fca00078e0208 */
[----:B------:R2:W3:Y:S01]  /*0130*/  @!P4 LDG.E.EL.64 R2, desc[UR4][R8.64] ;  /* 0x000000040802c981 */ /* 0x0004e2000c2e1b00 */
[----:B------:R-:W-:Y:S02]  /*0140*/  CS2R R4, SRZ ;  /* 0x0000000000047805 */ /* 0x000fe4000001ff00 */
[----:B------:R-:W-:Y:S01]  /*0150*/  CS2R R6, SRZ ;  /* 0x0000000000067805 */ /* 0x000fe2000001ff00 */
[----:B----4-:R-:W-:-:S04]  /*0160*/  IMAD.WIDE R12, R0, 0x4, R12 ;  /* 0x00000004000c7825 */ /* 0x010fc800078e020c */
[C---:B-----5:R-:W-:Y:S01]  /*0170*/  IMAD.WIDE R14, R11.reuse, 0x4, R14 ;  /* 0x000000040b0e7825 */ /* 0x060fe200078e020e */
[----:B------:R-:W4:Y:S04]  /*0180*/  @!P4 LDG.E.64 R4, desc[UR4][R12.64] ;  /* 0x000000040c04c981 */ /* 0x000f28000c1e1b00 */
[----:B------:R5:W4:Y:S01]  /*0190*/  @!P4 LDG.E.EL.64 R6, desc[UR4][R14.64] ;  /* 0x000000040e06c981 */ /* 0x000b22000c2e1b00 */
[----:B0-----:R-:W-:Y:S01]  /*01a0*/  IMAD.WIDE R16, R11, 0x4, R16 ;  /* 0x000000040b107825 */ /* 0x001fe200078e0210 */
[----:B--2---:R-:W-:-:S03]  /*01b0*/  CS2R R8, SRZ ;  /* 0x0000000000087805 */ /* 0x004fc6000001ff00 */
[----:B-1----:R-:W-:Y:S01]  /*01c0*/  IMAD.WIDE R18, R11, 0x4, R18 ;  /* 0x000000040b127825 */ /* 0x002fe200078e0212 */
[----:B------:R-:W-:-:S04]  /*01d0*/  CS2R R10, SRZ ;  /* 0x00000000000a7805 */ /* 0x000fc8000001ff00 */
[----:B------:R-:W2:Y:S04]  /*01e0*/  @!P4 LDG.E.EL.64 R8, desc[UR4][R18.64] ;  /* 0x000000041208c981 */ /* 0x000ea8000c2e1b00 */
[----:B------:R-:W2:Y:S01]  /*01f0*/  @!P4 LDG.E.EL.64 R10, desc[UR4][R16.64] ;  /* 0x00000004100ac981 */ /* 0x000ea2000c2e1b00 */
[----:B-----5:R-:W-:Y:S01]  /*0200*/  HFMA2.MMA R15, -RZ, RZ, 1.625, 0 ;  /* 0x3e800000ff0f7435 */ /* 0x020fe200000001ff */
[----:B---3--:R-:W-:Y:S01]  /*0210*/  FADD R2, R2, 9.9999997473787516356e-06 ;  /* 0x3727c5ac02027421 */ /* 0x008fe20000000000 */
[----:B------:R-:W-:-:S03]  /*0220*/  FADD R12, R3, 9.9999997473787516356e-06 ;  /* 0x3727c5ac030c7421 */ /* 0x000fc60000000000 */
[----:B------:R0:W1:Y:S08]  /*0230*/  MUFU.SQRT R13, R2 ;  /* 0x00000002000d7308 */ /* 0x0000700000002000 */
[----:B------:R-:W3:Y:S01]  /*0240*/  MUFU.SQRT R14, R12 ;  /* 0x0000000c000e7308 */ /* 0x000ee20000002000 */
[----:B0-----:R-:W0:Y:S01]  /*0250*/  LDC.64 R2, c[0x0][0x238] ;  /* 0x00008e00ff027b82 */ /* 0x001e220000000a00 */
[----:B-1----:R-:W-:-:S02]  /*0260*/  FSETP.GT.AND P0, PT, R13, 8.50705917302346158658e+37, PT ;  /* 0x7e8000000d00780b */ /* 0x002fc40003f04000 */
[----:B------:R-:W-:Y:S02]  /*0270*/  FSETP.GEU.AND P2, PT, R13, 1.175494350822287508e-38, PT ;  /* 0x008000000d00780b */ /* 0x000fe40003f4e000 */
[C---:B---3--:R-:W-:Y:S02]  /*0280*/  FSETP.GT.AND P1, PT, R14.reuse, 8.50705917302346158658e+37, PT ;  /* 0x7e8000000e00780b */ /* 0x048fe40003f24000 */
[----:B------:R-:W-:-:S07]  /*0290*/  FSETP.GEU.AND P3, PT, R14, 1.175494350822287508e-38, PT ;  /* 0x008000000e00780b */ /* 0x000fce0003f6e000 */
[----:B------:R-:W-:-:S04]  /*02a0*/  @P0 FMUL R13, R13, 0.25 ;  /* 0x3e8000000d0d0820 */ /* 0x000fc80000400000 */
[----:B------:R-:W-:Y:S01]  /*02b0*/  @!P2 FMUL R13, R13, 16777216 ;  /* 0x4b8000000d0da820 */ /* 0x000fe20000400000 */
[----:B------:R-:W-:-:S04]  /*02c0*/  @P1 FMUL R14, R14, 0.25 ;  /* 0x3e8000000e0e1820 */ /* 0x000fc80000400000 */
[----:B------:R-:W-:Y:S01]  /*02d0*/  @!P3 FMUL R14, R14, 16777216 ;  /* 0x4b8000000e0eb820 */ /* 0x000fe20000400000 */
[----:B------:R-:W1:Y:S01]  /*02e0*/  MUFU.RCP R13, R13 ;  /* 0x0000000d000d7308 */ /* 0x000e620000001000 */
[----:B------:R-:W-:-:S07]  /*02f0*/  FSEL R12, R15, 1, P0 ;  /* 0x3f8000000f0c7808 */ /* 0x000fce0000000000 */
[----:B------:R-:W3:Y:S01]  /*0300*/  MUFU.RCP R14, R14 ;  /* 0x0000000e000e7308 */ /* 0x000ee20000001000 */
[----:B------:R-:W-:Y:S01]  /*0310*/  FSEL R15, R15, 1, P1 ;  /* 0x3f8000000f0f7808 */ /* 0x000fe20000800000 */
[----:B------:R-:W-:Y:S01]  /*0320*/  @!P2 FMUL R12, R12, 16777216 ;  /* 0x4b8000000c0ca820 */ /* 0x000fe20000400000 */
[----:B----4-:R-:W-:-:S03]  /*0330*/  FADD R4, -R6, R4 ;  /* 0x0000000406047221 */ /* 0x010fc60000000100 */
[----:B------:R-:W-:Y:S01]  /*0340*/  @!P3 FMUL R15, R15, 16777216 ;  /* 0x4b8000000f0fb820 */ /* 0x000fe20000400000 */
[----:B------:R-:W-:Y:S01]  /*0350*/  FADD R5, -R7, R5 ;  /* 0x0000000507057221 */ /* 0x000fe20000000100 */
[----:B-1----:R-:W-:Y:S02]  /*0360*/  FMUL R13, R13, R12 ;  /* 0x0000000c0d0d7220 */ /* 0x002fe40000400000 */
[----:B---3--:R-:W-:Y:S02]  /*0370*/  FMUL R6, R14, R15 ;  /* 0x0000000f0e067220 */ /* 0x008fe40000400000 */
[----:B------:R-:W-:Y:S02]  /*0380*/  FMUL R13, R4, R13 ;  /* 0x0000000d040d7220 */ /* 0x000fe40000400000 */
[----:B------:R-:W-:Y:S01]  /*0390*/  FMUL R6, R5, R6 ;  /* 0x0000000605067220 */ /* 0x000fe20000400000 */
[----:B0-----:R-:W-:-:S04]  /*03a0*/  IMAD.WIDE R2, R0, 0x4, R2 ;  /* 0x0000000400027825 */ /* 0x001fc800078e0202 */
[----:B--2---:R-:W-:Y:S01]  /*03b0*/  FFMA R8, R13, R10, R8 ;  /* 0x0000000a0d087223 */ /* 0x004fe20000000008 */
[----:B------:R-:W-:Y:S01]  /*03c0*/  FFMA R9, R6, R11, R9 ;  /* 0x0000000b06097223 */ /* 0x000fe20000000009 */
[----:B------:R-:W-:Y:S06]  /*03d0*/  @P4 EXIT ;  /* 0x000000000000494d */ /* 0x000fec0003800000 */
[----:B------:R-:W-:Y:S01]  /*03e0*/  STG.E.64 desc[UR4][R2.64], R8 ;  /* 0x0000000802007986 */ /* 0x000fe2000c101b04 */
[----:B------:R-:W-:Y:S05]  /*03f0*/  EXIT ;  /* 0x000000000000794d */ /* 0x000fea0003800000 */
.L_x_0:
[----:B------:R-:W-:-:S00]  /*0400*/  BRA `(.L_x_0) ;  /* 0xfffffffc00fc7947 */ /* 0x000fc0000383ffff */
[----:B------:R-:W-:-:S00]  /*0410*/  NOP ;  /* 0x0000000000007918 */ /* 0x000fc00000000000 */
        /* <DEDUP_REMOVED lines=14> */
.L_x_1:


//--------------------- .nv.global.init           --------------------------
	.section	.nv.global.init,"aw",@progbits
.nv.global.init:
	.type		_$_str,@object
	.size		_$_str,(_$_str_$_2 - _$_str)
_$_str:
        /*0000*/ 	.byte	0x5f, 0x5f, 0x43, 0x55, 0x44, 0x41, 0x5f, 0x46, 0x54, 0x5a, 0x00
	.type		_$_str_$_2,@object
	.size		_$_str_$_2,(.L_1 - _$_str_$_2)
_$_str_$_2:
        /*000b*/ 	.byte	0x5f, 0x5f, 0x43, 0x55, 0x44, 0x41, 0x5f, 0x50, 0x52, 0x45, 0x43, 0x5f, 0x53, 0x51, 0x52, 0x54
        /*001b*/ 	.byte	0x00
.L_1:


//--------------------- .nv.constant0.triton_poi_fused__native_batch_norm_legit_no_training_33 --------------------------
	.section	.nv.constant0.triton_poi_fused__native_batch_norm_legit_no_training_33,"a",@progbits
	.sectionflags	@""
	.align	4
.nv.constant0.triton_poi_fused__native_batch_norm_legit_no_training_33:
	.zero		580
